//
// Generated by NVIDIA NVVM Compiler
//
// Compiler Build ID: CL-36424714
// Cuda compilation tools, release 13.0, V13.0.88
// Based on NVVM 20.0.0
//

.version 9.0
.target sm_100
.address_size 64

	// .globl	_ZN4PRTX7details20RayTracingDispatcherENS_7PointerINS_4Vec4IhEELNS_6DeviceE100EEENS1_INS0_22PolarTracerNonMeshDataELS4_100EEE

.visible .entry _ZN4PRTX7details20RayTracingDispatcherENS_7PointerINS_4Vec4IhEELNS_6DeviceE100EEENS1_INS0_22PolarTracerNonMeshDataELS4_100EEE(
	.param .align 8 .b8 _ZN4PRTX7details20RayTracingDispatcherENS_7PointerINS_4Vec4IhEELNS_6DeviceE100EEENS1_INS0_22PolarTracerNonMeshDataELS4_100EEE_param_0[8],
	.param .align 8 .b8 _ZN4PRTX7details20RayTracingDispatcherENS_7PointerINS_4Vec4IhEELNS_6DeviceE100EEENS1_INS0_22PolarTracerNonMeshDataELS4_100EEE_param_1[8]
)
{
	.reg .pred 	%p<3>;
	.reg .b16 	%rs<3>;
	.reg .b32 	%r<13>;
	.reg .b32 	%f<7>;
	.reg .b64 	%rd<12>;

	ld.param.u64 	%rd1, [_ZN4PRTX7details20RayTracingDispatcherENS_7PointerINS_4Vec4IhEELNS_6DeviceE100EEENS1_INS0_22PolarTracerNonMeshDataELS4_100EEE_param_0];
	ld.param.u64 	%rd6, [_ZN4PRTX7details20RayTracingDispatcherENS_7PointerINS_4Vec4IhEELNS_6DeviceE100EEENS1_INS0_22PolarTracerNonMeshDataELS4_100EEE_param_1];
	cvta.to.global.u64 	%rd2, %rd6;
	mov.u32 	%r1, %tid.x;
	mov.u32 	%r2, %ctaid.x;
	mov.u32 	%r3, %ntid.x;
	mad.lo.s32 	%r4, %r2, %r3, %r1;
	cvt.u64.u32 	%rd3, %r4;
	mov.u32 	%r5, %tid.y;
	mov.u32 	%r6, %ctaid.y;
	mov.u32 	%r7, %ntid.y;
	mad.lo.s32 	%r8, %r6, %r7, %r5;
	cvt.u64.u32 	%rd4, %r8;
	ld.global.u64 	%rd5, [%rd2];
	setp.le.u64 	%p1, %rd5, %rd3;
	@%p1 bra 	$L__BB0_3;
	ld.global.u64 	%rd7, [%rd2+8];
	setp.le.u64 	%p2, %rd7, %rd4;
	@%p2 bra 	$L__BB0_3;
	cvt.u32.u64 	%r9, %rd4;
	cvt.u32.u64 	%r10, %rd3;
	mad.lo.s64 	%rd8, %rd5, %rd4, %rd3;
	cvt.rn.f32.u32 	%f1, %r10;
	div.rn.f32 	%f2, %f1, 0f44F00000;
	cvt.rn.f32.u32 	%f3, %r9;
	div.rn.f32 	%f4, %f3, 0f44870000;
	mul.f32 	%f5, %f2, 0f437F0000;
	mul.f32 	%f6, %f4, 0f437F0000;
	cvt.rzi.u32.f32 	%r11, %f5;
	cvt.rzi.u32.f32 	%r12, %f6;
	cvta.to.global.u64 	%rd9, %rd1;
	shl.b64 	%rd10, %rd8, 2;
	add.s64 	%rd11, %rd9, %rd10;
	st.global.u8 	[%rd11], %r11;
	st.global.u8 	[%rd11+1], %r12;
	mov.b16 	%rs1, 0;
	st.global.u8 	[%rd11+2], %rs1;
	mov.b16 	%rs2, 255;
	st.global.u8 	[%rd11+3], %rs2;
$L__BB0_3:
	ret;

}


// ===== COMPILED SASS (sm_100) =====

	.target	sm_100

	.elftype	@"ET_EXEC"


//--------------------- .note.nv.tkinfo           --------------------------
	.section	.note.nv.tkinfo,"",@"SHT_NOTE"
	.sectionflags	@"SHF_NOTE_NV_TKINFO"
	.tkinfo
        /*0018*/ 	.word	0x00000002
        /*0030*/ 	.string	""
        /*0030*/ 	.string	"ptxas"
        /*0030*/ 	.string	"Cuda compilation tools, release 13.0, V13.0.88"
        /*0030*/ 	.string	"Build cuda_13.0.r13.0/compiler.36424714_0"
        /*0030*/ 	.string	"-arch sm_100 -m 64 "



//--------------------- .note.nv.cuinfo           --------------------------
	.section	.note.nv.cuinfo,"",@"SHT_NOTE"
	.sectionflags	@"SHF_NOTE_NV_CUINFO"
        /*0018*/ 	.short	0x0002
        /*001a*/ 	.short	0x0064
        /*001c*/ 	.short	0x0082
	.zero		2


//--------------------- .nv.info                  --------------------------
	.section	.nv.info,"",@"SHT_CUDA_INFO"
	.align	4


	//----- nvinfo : EIATTR_REGCOUNT
	.align		4
        /*0000*/ 	.byte	0x04, 0x2f
        /*0002*/ 	.short	(.L_1 - .L_0)
	.align		4
.L_0:
        /*0004*/ 	.word	index@(_ZN4PRTX7details20RayTracingDispatcherENS_7PointerINS_4Vec4IhEELNS_6DeviceE100EEENS1_INS0_22PolarTracerNonMeshDataELS4_100EEE)
        /*0008*/ 	.word	0x00000013


	//----- nvinfo : EIATTR_FRAME_SIZE
	.align		4
.L_1:
        /*000c*/ 	.byte	0x04, 0x11
        /*000e*/ 	.short	(.L_3 - .L_2)
	.align		4
.L_2:
        /*0010*/ 	.word	index@($__internal_0_$__cuda_sm3x_div_rn_noftz_f32_slowpath)
        /*0014*/ 	.word	0x00000000


	//----- nvinfo : EIATTR_FRAME_SIZE
	.align		4
.L_3:
        /*0018*/ 	.byte	0x04, 0x11
        /*001a*/ 	.short	(.L_5 - .L_4)
	.align		4
.L_4:
        /*001c*/ 	.word	index@(_ZN4PRTX7details20RayTracingDispatcherENS_7PointerINS_4Vec4IhEELNS_6DeviceE100EEENS1_INS0_22PolarTracerNonMeshDataELS4_100EEE)
        /*0020*/ 	.word	0x00000000


	//----- nvinfo : EIATTR_MIN_STACK_SIZE
	.align		4
.L_5:
        /*0024*/ 	.byte	0x04, 0x12
        /*0026*/ 	.short	(.L_7 - .L_6)
	.align		4
.L_6:
        /*0028*/ 	.word	index@(_ZN4PRTX7details20RayTracingDispatcherENS_7PointerINS_4Vec4IhEELNS_6DeviceE100EEENS1_INS0_22PolarTracerNonMeshDataELS4_100EEE)
        /*002c*/ 	.word	0x00000000
.L_7:


//--------------------- .nv.compat                --------------------------
	.section	.nv.compat,"",@"SHT_CUDA_COMPAT_INFO"
	.align	4
        /*0000*/ 	.byte	0x02, 0x09, 0x00, 0x00, 0x02, 0x02, 0x01, 0x00, 0x02, 0x05, 0x05, 0x00, 0x03, 0x07, 0x01, 0x01
        /*0010*/ 	.byte	0x02, 0x03, 0x00, 0x00, 0x02, 0x06, 0x01, 0x00, 0x04, 0x0b, 0x08, 0x00, 0x01, 0x00, 0x00, 0x00
        /*0020*/ 	.byte	0x00, 0x00, 0x00, 0x00


//--------------------- .nv.info._ZN4PRTX7details20RayTracingDispatcherENS_7PointerINS_4Vec4IhEELNS_6DeviceE100EEENS1_INS0_22PolarTracerNonMeshDataELS4_100EEE --------------------------
	.section	.nv.info._ZN4PRTX7details20RayTracingDispatcherENS_7PointerINS_4Vec4IhEELNS_6DeviceE100EEENS1_INS0_22PolarTracerNonMeshDataELS4_100EEE,"",@"SHT_CUDA_INFO"
	.sectionflags	@""
	.align	4


	//----- nvinfo : EIATTR_CUDA_API_VERSION
	.align		4
        /*0000*/ 	.byte	0x04, 0x37
        /*0002*/ 	.short	(.L_9 - .L_8)
.L_8:
        /*0004*/ 	.word	0x00000082


	//----- nvinfo : EIATTR_KPARAM_INFO
	.align		4
.L_9:
        /*0008*/ 	.byte	0x04, 0x17
        /*000a*/ 	.short	(.L_11 - .L_10)
.L_10:
        /*000c*/ 	.word	0x00000000
        /*0010*/ 	.short	0x0001
        /*0012*/ 	.short	0x0008
        /*0014*/ 	.byte	0x00, 0xf0, 0x21, 0x00


	//----- nvinfo : EIATTR_KPARAM_INFO
	.align		4
.L_11:
        /*0018*/ 	.byte	0x04, 0x17
        /*001a*/ 	.short	(.L_13 - .L_12)
.L_12:
        /*001c*/ 	.word	0x00000000
        /*0020*/ 	.short	0x0000
        /*0022*/ 	.short	0x0000
        /*0024*/ 	.byte	0x00, 0xf0, 0x21, 0x00


	//----- nvinfo : EIATTR_SPARSE_MMA_MASK
	.align		4
.L_13:
        /*0028*/ 	.byte	0x03, 0x50
        /*002a*/ 	.short	0x0000


	//----- nvinfo : EIATTR_MAXREG_COUNT
	.align		4
        /*002c*/ 	.byte	0x03, 0x1b
        /*002e*/ 	.short	0x00ff


	//----- nvinfo : EIATTR_MERCURY_ISA_VERSION
	.align		4
        /*0030*/ 	.byte	0x03, 0x5f
        /*0032*/ 	.short	0x0101


	//----- nvinfo : EIATTR_VRC_CTA_INIT_COUNT
	.align		4
        /*0034*/ 	.byte	0x02, 0x4a
	.zero		1
	.zero		1


	//----- nvinfo : EIATTR_EXIT_INSTR_OFFSETS
	.align		4
        /*0038*/ 	.byte	0x04, 0x1c
        /*003a*/ 	.short	(.L_15 - .L_14)


	//   ....[0]....
.L_14:
        /*003c*/ 	.word	0x000000e0


	//   ....[1]....
        /*0040*/ 	.word	0x00000120


	//   ....[2]....
        /*0044*/ 	.word	0x00000440


	//----- nvinfo : EIATTR_CRS_STACK_SIZE
	.align		4
.L_15:
        /*0048*/ 	.byte	0x04, 0x1e
        /*004a*/ 	.short	(.L_17 - .L_16)
.L_16:
        /*004c*/ 	.word	0x00000000


	//----- nvinfo : EIATTR_CBANK_PARAM_SIZE
	.align		4
.L_17:
        /*0050*/ 	.byte	0x03, 0x19
        /*0052*/ 	.short	0x0010


	//----- nvinfo : EIATTR_PARAM_CBANK
	.align		4
        /*0054*/ 	.byte	0x04, 0x0a
        /*0056*/ 	.short	(.L_19 - .L_18)
	.align		4
.L_18:
        /*0058*/ 	.word	index@(.nv.constant0._ZN4PRTX7details20RayTracingDispatcherENS_7PointerINS_4Vec4IhEELNS_6DeviceE100EEENS1_INS0_22PolarTracerNonMeshDataELS4_100EEE)
        /*005c*/ 	.short	0x0380
        /*005e*/ 	.short	0x0010


	//----- nvinfo : EIATTR_SW_WAR
	.align		4
.L_19:
        /*0060*/ 	.byte	0x04, 0x36
        /*0062*/ 	.short	(.L_21 - .L_20)
.L_20:
        /*0064*/ 	.word	0x00000008
.L_21:


//--------------------- .nv.callgraph             --------------------------
	.section	.nv.callgraph,"",@"SHT_CUDA_CALLGRAPH"
	.align	4
	.sectionentsize	8
	.align		4
        /*0000*/ 	.word	0x00000000
	.align		4
        /*0004*/ 	.word	0xffffffff
	.align		4
        /*0008*/ 	.word	0x00000000
	.align		4
        /*000c*/ 	.word	0xfffffffe
	.align		4
        /*0010*/ 	.word	0x00000000
	.align		4
        /*0014*/ 	.word	0xfffffffd
	.align		4
        /*0018*/ 	.word	0x00000000
	.align		4
        /*001c*/ 	.word	0xfffffffc


//--------------------- .text._ZN4PRTX7details20RayTracingDispatcherENS_7PointerINS_4Vec4IhEELNS_6DeviceE100EEENS1_INS0_22PolarTracerNonMeshDataELS4_100EEE --------------------------
	.section	.text._ZN4PRTX7details20RayTracingDispatcherENS_7PointerINS_4Vec4IhEELNS_6DeviceE100EEENS1_INS0_22PolarTracerNonMeshDataELS4_100EEE,"ax",@progbits
	.align	128
        .global         _ZN4PRTX7details20RayTracingDispatcherENS_7PointerINS_4Vec4IhEELNS_6DeviceE100EEENS1_INS0_22PolarTracerNonMeshDataELS4_100EEE
        .type           _ZN4PRTX7details20RayTracingDispatcherENS_7PointerINS_4Vec4IhEELNS_6DeviceE100EEENS1_INS0_22PolarTracerNonMeshDataELS4_100EEE,@function
        .size           _ZN4PRTX7details20RayTracingDispatcherENS_7PointerINS_4Vec4IhEELNS_6DeviceE100EEENS1_INS0_22PolarTracerNonMeshDataELS4_100EEE,(.L_x_16 - _ZN4PRTX7details20RayTracingDispatcherENS_7PointerINS_4Vec4IhEELNS_6DeviceE100EEENS1_INS0_22PolarTracerNonMeshDataELS4_100EEE)
        .other          _ZN4PRTX7details20RayTracingDispatcherENS_7PointerINS_4Vec4IhEELNS_6DeviceE100EEENS1_INS0_22PolarTracerNonMeshDataELS4_100EEE,@"STO_CUDA_ENTRY STV_DEFAULT"
_ZN4PRTX7details20RayTracingDispatcherENS_7PointerINS_4Vec4IhEELNS_6DeviceE100EEENS1_INS0_22PolarTracerNonMeshDataELS4_100EEE:
.text._ZN4PRTX7details20RayTracingDispatcherENS_7PointerINS_4Vec4IhEELNS_6DeviceE100EEENS1_INS0_22PolarTracerNonMeshDataELS4_100EEE:
[----:B------:R-:W-:Y:S08]  /*0000*/  LDC R1, c[0x0][0x37c] ;  /* 0x0000df00ff017b82 */ /* 0x000ff00000000800 */
[----:B------:R-:W0:Y:S01]  /*0010*/  LDC.64 R6, c[0x0][0x388] ;  /* 0x0000e200ff067b82 */ /* 0x000e220000000a00 */
[----:B------:R-:W0:Y:S02]  /*0020*/  LDCU.64 UR4, c[0x0][0x358] ;  /* 0x00006b00ff0477ac */ /* 0x000e240008000a00 */
[----:B0-----:R-:W2:Y:S05]  /*0030*/  LDG.E.64 R4, desc[UR4][R6.64] ;  /* 0x0000000406047981 */ /* 0x001eaa000c1e1b00 */
[----:B------:R-:W0:Y:S01]  /*0040*/  S2UR UR6, SR_CTAID.X ;  /* 0x00000000000679c3 */ /* 0x000e220000002500 */
[----:B------:R-:W0:Y:S01]  /*0050*/  S2R R8, SR_TID.X ;  /* 0x0000000000087919 */ /* 0x000e220000002100 */
[----:B------:R-:W1:Y:S06]  /*0060*/  S2R R2, SR_TID.Y ;  /* 0x0000000000027919 */ /* 0x000e6c0000002200 */
[----:B------:R-:W0:Y:S08]  /*0070*/  LDC R9, c[0x0][0x360] ;  /* 0x0000d800ff097b82 */ /* 0x000e300000000800 */
[----:B------:R-:W1:Y:S08]  /*0080*/  S2UR UR7, SR_CTAID.Y ;  /* 0x00000000000779c3 */ /* 0x000e700000002600 */
[----:B------:R-:W1:Y:S01]  /*0090*/  LDC R3, c[0x0][0x364] ;  /* 0x0000d900ff037b82 */ /* 0x000e620000000800 */
[----:B0-----:R-:W-:-:S02]  /*00a0*/  IMAD R8, R9, UR6, R8 ;  /* 0x0000000609087c24 */ /* 0x001fc4000f8e0208 */
[----:B-1----:R-:W-:-:S03]  /*00b0*/  IMAD R2, R3, UR7, R2 ;  /* 0x0000000703027c24 */ /* 0x002fc6000f8e0202 */
[----:B--2---:R-:W-:-:S04]  /*00c0*/  ISETP.GT.U32.AND P0, PT, R4, R8, PT ;  /* 0x000000080400720c */ /* 0x004fc80003f04070 */
[----:B------:R-:W-:-:S13]  /*00d0*/  ISETP.GT.U32.AND.EX P0, PT, R5, RZ, PT, P0 ;  /* 0x000000ff0500720c */ /* 0x000fda0003f04100 */
[----:B------:R-:W-:Y:S05]  /*00e0*/  @!P0 EXIT ;  /* 0x000000000000894d */ /* 0x000fea0003800000 */
[----:B------:R-:W2:Y:S02]  /*00f0*/  LDG.E.64 R6, desc[UR4][R6.64+0x8] ;  /* 0x0000080406067981 */ /* 0x000ea4000c1e1b00 */
[----:B--2---:R-:W-:-:S04]  /*0100*/  ISETP.GT.U32.AND P0, PT, R6, R2, PT ;  /* 0x000000020600720c */ /* 0x004fc80003f04070 */
[----:B------:R-:W-:-:S13]  /*0110*/  ISETP.GT.U32.AND.EX P0, PT, R7, RZ, PT, P0 ;  /* 0x000000ff0700720c */ /* 0x000fda0003f04100 */
[----:B------:R-:W-:Y:S05]  /*0120*/  @!P0 EXIT ;  /* 0x000000000000894d */ /* 0x000fea0003800000 */
[----:B------:R-:W-:Y:S01]  /*0130*/  I2FP.F32.U32 R0, R8 ;  /* 0x0000000800007245 */ /* 0x000fe20000201000 */
[----:B------:R-:W-:Y:S01]  /*0140*/  IMAD.MOV.U32 R6, RZ, RZ, 0x3a088889 ;  /* 0x3a088889ff067424 */ /* 0x000fe200078e00ff */
[----:B------:R-:W-:Y:S01]  /*0150*/  BSSY.RECONVERGENT B0, `(.L_x_0) ;  /* 0x0000011000007945 */ /* 0x000fe20003800200 */
[----:B------:R-:W-:Y:S01]  /*0160*/  IMAD.MOV.U32 R3, RZ, RZ, 0x44f00000 ;  /* 0x44f00000ff037424 */ /* 0x000fe200078e00ff */
[----:B------:R-:W0:Y:S01]  /*0170*/  FCHK P0, R0, 1920 ;  /* 0x44f0000000007902 */ /* 0x000e220000000000 */
[----:B------:R-:W-:Y:S02]  /*0180*/  IMAD.MOV.U32 R9, RZ, RZ, RZ ;  /* 0x000000ffff097224 */ /* 0x000fe400078e00ff */
[----:B------:R-:W-:Y:S01]  /*0190*/  FFMA R3, R6, -R3, 1 ;  /* 0x3f80000006037423 */ /* 0x000fe20000000803 */
[----:B------:R-:W-:Y:S02]  /*01a0*/  IMAD R7, R5, R2, RZ ;  /* 0x0000000205077224 */ /* 0x000fe400078e02ff */
[----:B------:R-:W-:-:S04]  /*01b0*/  IMAD.WIDE.U32 R4, R2, R4, R8 ;  /* 0x0000000402047225 */ /* 0x000fc800078e0008 */
[----:B------:R-:W-:Y:S01]  /*01c0*/  FFMA R3, R3, R6, 0.00052083336049690842628 ;  /* 0x3a08888903037423 */ /* 0x000fe20000000006 */
[----:B------:R-:W-:-:S03]  /*01d0*/  IMAD.IADD R7, R5, 0x1, R7 ;  /* 0x0000000105077824 */ /* 0x000fc600078e0207 */
[----:B------:R-:W-:-:S04]  /*01e0*/  FFMA R6, R0, R3, RZ ;  /* 0x0000000300067223 */ /* 0x000fc800000000ff */
[----:B------:R-:W-:-:S04]  /*01f0*/  FFMA R8, R6, -1920, R0 ;  /* 0xc4f0000006087823 */ /* 0x000fc80000000000 */
[----:B------:R-:W-:Y:S01]  /*0200*/  FFMA R6, R3, R8, R6 ;  /* 0x0000000803067223 */ /* 0x000fe20000000006 */
[----:B0-----:R-:W-:Y:S06]  /*0210*/  @!P0 BRA `(.L_x_1) ;  /* 0x0000000000108947 */ /* 0x001fec0003800000 */
[----:B------:R-:W-:Y:S01]  /*0220*/  IMAD.MOV.U32 R3, RZ, RZ, 0x44f00000 ;  /* 0x44f00000ff037424 */ /* 0x000fe200078e00ff */
[----:B------:R-:W-:-:S07]  /*0230*/  MOV R8, 0x250 ;  /* 0x0000025000087802 */ /* 0x000fce0000000f00 */
[----:B------:R-:W-:Y:S05]  /*0240*/  CALL.REL.NOINC `($__internal_0_$__cuda_sm3x_div_rn_noftz_f32_slowpath) ;  /* 0x0000000000807944 */ /* 0x000fea0003c00000 */
[----:B------:R-:W-:-:S07]  /*0250*/  IMAD.MOV.U32 R6, RZ, RZ, R0 ;  /* 0x000000ffff067224 */ /* 0x000fce00078e0000 */
.L_x_1:
[----:B------:R-:W-:Y:S05]  /*0260*/  BSYNC.RECONVERGENT B0 ;  /* 0x0000000000007941 */ /* 0x000fea0003800200 */
.L_x_0:
[----:B------:R-:W-:Y:S01]  /*0270*/  I2FP.F32.U32 R0, R2 ;  /* 0x0000000200007245 */ /* 0x000fe20000201000 */
[----:B------:R-:W-:Y:S01]  /*0280*/  IMAD.MOV.U32 R8, RZ, RZ, 0x3a72b9d6 ;  /* 0x3a72b9d6ff087424 */ /* 0x000fe200078e00ff */
[----:B------:R-:W-:Y:S01]  /*0290*/  BSSY.RECONVERGENT B0, `(.L_x_2) ;  /* 0x000000d000007945 */ /* 0x000fe20003800200 */
[----:B------:R-:W-:Y:S01]  /*02a0*/  IMAD.MOV.U32 R3, RZ, RZ, 0x44870000 ;  /* 0x44870000ff037424 */ /* 0x000fe200078e00ff */
[----:B------:R-:W0:Y:S03]  /*02b0*/  FCHK P0, R0, 1080 ;  /* 0x4487000000007902 */ /* 0x000e260000000000 */
[----:B------:R-:W-:-:S04]  /*02c0*/  FFMA R3, R8, -R3, 1 ;  /* 0x3f80000008037423 */ /* 0x000fc80000000803 */
[----:B------:R-:W-:-:S04]  /*02d0*/  FFMA R3, R3, R8, 0.00092592590954154729843 ;  /* 0x3a72b9d603037423 */ /* 0x000fc80000000008 */
        /* <DEDUP_REMOVED lines=8> */
.L_x_3:
[----:B------:R-:W-:Y:S05]  /*0360*/  BSYNC.RECONVERGENT B0 ;  /* 0x0000000000007941 */ /* 0x000fea0003800200 */
.L_x_2:
[----:B------:R-:W0:Y:S01]  /*0370*/  LDCU.64 UR6, c[0x0][0x380] ;  /* 0x00007000ff0677ac */ /* 0x000e220008000a00 */
[----:B------:R-:W-:Y:S01]  /*0380*/  FMUL R6, R6, 255 ;  /* 0x437f000006067820 */ /* 0x000fe20000400000 */
[----:B------:R-:W-:Y:S01]  /*0390*/  FMUL R0, R2, 255 ;  /* 0x437f000002007820 */ /* 0x000fe20000400000 */
[----:B------:R-:W-:Y:S02]  /*03a0*/  IMAD.MOV.U32 R8, RZ, RZ, 0xff ;  /* 0x000000ffff087424 */ /* 0x000fe400078e00ff */
[----:B------:R-:W1:Y:S08]  /*03b0*/  F2I.U32.TRUNC.NTZ R5, R6 ;  /* 0x0000000600057305 */ /* 0x000e70000020f000 */
[----:B------:R-:W2:Y:S01]  /*03c0*/  F2I.U32.TRUNC.NTZ R9, R0 ;  /* 0x0000000000097305 */ /* 0x000ea2000020f000 */
[----:B0-----:R-:W-:-:S04]  /*03d0*/  LEA R2, P0, R4, UR6, 0x2 ;  /* 0x0000000604027c11 */ /* 0x001fc8000f8010ff */
[----:B------:R-:W-:Y:S02]  /*03e0*/  LEA.HI.X R3, R4, UR7, R7, 0x2, P0 ;  /* 0x0000000704037c11 */ /* 0x000fe400080f1407 */
[----:B------:R-:W-:-:S03]  /*03f0*/  PRMT R4, R8, 0x7610, R4 ;  /* 0x0000761008047816 */ /* 0x000fc60000000004 */
[----:B-1----:R-:W-:Y:S04]  /*0400*/  STG.E.U8 desc[UR4][R2.64], R5 ;  /* 0x0000000502007986 */ /* 0x002fe8000c101104 */
[----:B--2---:R-:W-:Y:S04]  /*0410*/  STG.E.U8 desc[UR4][R2.64+0x1], R9 ;  /* 0x0000010902007986 */ /* 0x004fe8000c101104 */
[----:B------:R-:W-:Y:S04]  /*0420*/  STG.E.U8 desc[UR4][R2.64+0x3], R4 ;  /* 0x0000030402007986 */ /* 0x000fe8000c101104 */
[----:B------:R-:W-:Y:S01]  /*0430*/  STG.E.U8 desc[UR4][R2.64+0x2], RZ ;  /* 0x000002ff02007986 */ /* 0x000fe2000c101104 */
[----:B------:R-:W-:Y:S05]  /*0440*/  EXIT ;  /* 0x000000000000794d */ /* 0x000fea0003800000 */
        .weak           $__internal_0_$__cuda_sm3x_div_rn_noftz_f32_slowpath
        .type           $__internal_0_$__cuda_sm3x_div_rn_noftz_f32_slowpath,@function
        .size           $__internal_0_$__cuda_sm3x_div_rn_noftz_f32_slowpath,(.L_x_16 - $__internal_0_$__cuda_sm3x_div_rn_noftz_f32_slowpath)
$__internal_0_$__cuda_sm3x_div_rn_noftz_f32_slowpath:
[----:B------:R-:W-:Y:S01]  /*0450*/  SHF.R.U32.HI R10, RZ, 0x17, R3 ;  /* 0x00000017ff0a7819 */ /* 0x000fe20000011603 */
[----:B------:R-:W-:Y:S01]  /*0460*/  BSSY.RECONVERGENT B1, `(.L_x_4) ;  /* 0x0000062000017945 */ /* 0x000fe20003800200 */
[----:B------:R-:W-:Y:S02]  /*0470*/  SHF.R.U32.HI R9, RZ, 0x17, R0 ;  /* 0x00000017ff097819 */ /* 0x000fe40000011600 */
[----:B------:R-:W-:Y:S02]  /*0480*/  LOP3.LUT R14, R10, 0xff, RZ, 0xc0, !PT ;  /* 0x000000ff0a0e7812 */ /* 0x000fe400078ec0ff */
[----:B------:R-:W-:-:S03]  /*0490*/  LOP3.LUT R12, R9, 0xff, RZ, 0xc0, !PT ;  /* 0x000000ff090c7812 */ /* 0x000fc600078ec0ff */
[----:B------:R-:W-:Y:S02]  /*04a0*/  VIADD R11, R14, 0xffffffff ;  /* 0xffffffff0e0b7836 */ /* 0x000fe40000000000 */
[----:B------:R-:W-:-:S03]  /*04b0*/  VIADD R10, R12, 0xffffffff ;  /* 0xffffffff0c0a7836 */ /* 0x000fc60000000000 */
[----:B------:R-:W-:-:S04]  /*04c0*/  ISETP.GT.U32.AND P0, PT, R11, 0xfd, PT ;  /* 0x000000fd0b00780c */ /* 0x000fc80003f04070 */
[----:B------:R-:W-:-:S13]  /*04d0*/  ISETP.GT.U32.OR P0, PT, R10, 0xfd, P0 ;  /* 0x000000fd0a00780c */ /* 0x000fda0000704470 */
[----:B------:R-:W-:Y:S01]  /*04e0*/  @!P0 IMAD.MOV.U32 R9, RZ, RZ, RZ ;  /* 0x000000ffff098224 */ /* 0x000fe200078e00ff */
[----:B------:R-:W-:Y:S06]  /*04f0*/  @!P0 BRA `(.L_x_5) ;  /* 0x00000000005c8947 */ /* 0x000fec0003800000 */
[----:B------:R-:W-:Y:S02]  /*0500*/  FSETP.GTU.FTZ.AND P0, PT, |R0|, +INF , PT ;  /* 0x7f8000000000780b */ /* 0x000fe40003f1c200 */
[----:B------:R-:W-:-:S04]  /*0510*/  FSETP.GTU.FTZ.AND P1, PT, |R3|, +INF , PT ;  /* 0x7f8000000300780b */ /* 0x000fc80003f3c200 */
[----:B------:R-:W-:-:S13]  /*0520*/  PLOP3.LUT P0, PT, P0, P1, PT, 0xf8, 0x8f ;  /* 0x00000000008f781c */ /* 0x000fda0000703f70 */
[----:B------:R-:W-:Y:S05]  /*0530*/  @P0 BRA `(.L_x_6) ;  /* 0x00000004004c0947 */ /* 0x000fea0003800000 */
[----:B------:R-:W-:-:S13]  /*0540*/  LOP3.LUT P0, RZ, R3, 0x7fffffff, R0, 0xc8, !PT ;  /* 0x7fffffff03ff7812 */ /* 0x000fda000780c800 */
[----:B------:R-:W-:Y:S05]  /*0550*/  @!P0 BRA `(.L_x_7) ;  /* 0x00000004003c8947 */ /* 0x000fea0003800000 */
[C---:B------:R-:W-:Y:S02]  /*0560*/  FSETP.NEU.FTZ.AND P2, PT, |R0|.reuse, +INF , PT ;  /* 0x7f8000000000780b */ /* 0x040fe40003f5d200 */
[----:B------:R-:W-:Y:S02]  /*0570*/  FSETP.NEU.FTZ.AND P1, PT, |R3|, +INF , PT ;  /* 0x7f8000000300780b */ /* 0x000fe40003f3d200 */
[----:B------:R-:W-:-:S11]  /*0580*/  FSETP.NEU.FTZ.AND P0, PT, |R0|, +INF , PT ;  /* 0x7f8000000000780b */ /* 0x000fd60003f1d200 */
[----:B------:R-:W-:Y:S05]  /*0590*/  @!P1 BRA !P2, `(.L_x_7) ;  /* 0x00000004002c9947 */ /* 0x000fea0005000000 */
[----:B------:R-:W-:-:S04]  /*05a0*/  LOP3.LUT P2, RZ, R0, 0x7fffffff, RZ, 0xc0, !PT ;  /* 0x7fffffff00ff7812 */ /* 0x000fc8000784c0ff */
[----:B------:R-:W-:-:S13]  /*05b0*/  PLOP3.LUT P1, PT, P1, P2, PT, 0x2f, 0xf2 ;  /* 0x0000000000f2781c */ /* 0x000fda0000f24577 */
[----:B------:R-:W-:Y:S05]  /*05c0*/  @P1 BRA `(.L_x_8) ;  /* 0x0000000400181947 */ /* 0x000fea0003800000 */
[----:B------:R-:W-:-:S04]  /*05d0*/  LOP3.LUT P1, RZ, R3, 0x7fffffff, RZ, 0xc0, !PT ;  /* 0x7fffffff03ff7812 */ /* 0x000fc8000782c0ff */
[----:B------:R-:W-:-:S13]  /*05e0*/  PLOP3.LUT P0, PT, P0, P1, PT, 0x2f, 0xf2 ;  /* 0x0000000000f2781c */ /* 0x000fda0000702577 */
[----:B------:R-:W-:Y:S05]  /*05f0*/  @P0 BRA `(.L_x_9) ;  /* 0x0000000400000947 */ /* 0x000fea0003800000 */
[----:B------:R-:W-:Y:S02]  /*0600*/  ISETP.GE.AND P0, PT, R10, RZ, PT ;  /* 0x000000ff0a00720c */ /* 0x000fe40003f06270 */
[----:B------:R-:W-:-:S11]  /*0610*/  ISETP.GE.AND P1, PT, R11, RZ, PT ;  /* 0x000000ff0b00720c */ /* 0x000fd60003f26270 */
[----:B------:R-:W-:Y:S02]  /*0620*/  @P0 IMAD.MOV.U32 R9, RZ, RZ, RZ ;  /* 0x000000ffff090224 */ /* 0x000fe400078e00ff */
[----:B------:R-:W-:Y:S01]  /*0630*/  @!P0 FFMA R0, R0, 1.84467440737095516160e+19, RZ ;  /* 0x5f80000000008823 */ /* 0x000fe200000000ff */
[----:B------:R-:W-:Y:S02]  /*0640*/  @!P0 IMAD.MOV.U32 R9, RZ, RZ, -0x40 ;  /* 0xffffffc0ff098424 */ /* 0x000fe400078e00ff */
[----:B------:R-:W-:Y:S02]  /*0650*/  @!P1 FFMA R3, R3, 1.84467440737095516160e+19, RZ ;  /* 0x5f80000003039823 */ /* 0x000fe400000000ff */
[----:B------:R-:W-:-:S07]  /*0660*/  @!P1 VIADD R9, R9, 0x40 ;  /* 0x0000004009099836 */ /* 0x000fce0000000000 */
.L_x_5:
[----:B------:R-:W-:Y:S01]  /*0670*/  LEA R10, R14, 0xc0800000, 0x17 ;  /* 0xc08000000e0a7811 */ /* 0x000fe200078eb8ff */
[----:B------:R-:W-:Y:S04]  /*0680*/  BSSY.RECONVERGENT B2, `(.L_x_10) ;  /* 0x0000036000027945 */ /* 0x000fe80003800200 */
[----:B------:R-:W-:Y:S02]  /*0690*/  IMAD.IADD R10, R3, 0x1, -R10 ;  /* 0x00000001030a7824 */ /* 0x000fe400078e0a0a */
[----:B------:R-:W-:Y:S02]  /*06a0*/  VIADD R3, R12, 0xffffff81 ;  /* 0xffffff810c037836 */ /* 0x000fe40000000000 */
[----:B------:R0:W1:Y:S01]  /*06b0*/  MUFU.RCP R11, R10 ;  /* 0x0000000a000b7308 */ /* 0x0000620000001000 */
[----:B------:R-:W-:Y:S01]  /*06c0*/  FADD.FTZ R13, -R10, -RZ ;  /* 0x800000ff0a0d7221 */ /* 0x000fe20000010100 */
[C---:B------:R-:W-:Y:S01]  /*06d0*/  IMAD R0, R3.reuse, -0x800000, R0 ;  /* 0xff80000003007824 */ /* 0x040fe200078e0200 */
[----:B0-----:R-:W-:-:S05]  /*06e0*/  IADD3 R10, PT, PT, R3, 0x7f, -R14 ;  /* 0x0000007f030a7810 */ /* 0x001fca0007ffe80e */
[----:B------:R-:W-:Y:S02]  /*06f0*/  IMAD.IADD R10, R10, 0x1, R9 ;  /* 0x000000010a0a7824 */ /* 0x000fe400078e0209 */
[----:B-1----:R-:W-:-:S04]  /*0700*/  FFMA R12, R11, R13, 1 ;  /* 0x3f8000000b0c7423 */ /* 0x002fc8000000000d */
[----:B------:R-:W-:-:S04]  /*0710*/  FFMA R16, R11, R12, R11 ;  /* 0x0000000c0b107223 */ /* 0x000fc8000000000b */
[----:B------:R-:W-:-:S04]  /*0720*/  FFMA R11, R0, R16, RZ ;  /* 0x00000010000b7223 */ /* 0x000fc800000000ff */
[----:B------:R-:W-:-:S04]  /*0730*/  FFMA R12, R13, R11, R0 ;  /* 0x0000000b0d0c7223 */ /* 0x000fc80000000000 */
[----:B------:R-:W-:-:S04]  /*0740*/  FFMA R11, R16, R12, R11 ;  /* 0x0000000c100b7223 */ /* 0x000fc8000000000b */
[----:B------:R-:W-:-:S04]  /*0750*/  FFMA R12, R13, R11, R0 ;  /* 0x0000000b0d0c7223 */ /* 0x000fc80000000000 */
[----:B------:R-:W-:-:S05]  /*0760*/  FFMA R0, R16, R12, R11 ;  /* 0x0000000c10007223 */ /* 0x000fca000000000b */
[----:B------:R-:W-:-:S04]  /*0770*/  SHF.R.U32.HI R3, RZ, 0x17, R0 ;  /* 0x00000017ff037819 */ /* 0x000fc80000011600 */
[----:B------:R-:W-:-:S05]  /*0780*/  LOP3.LUT R3, R3, 0xff, RZ, 0xc0, !PT ;  /* 0x000000ff03037812 */ /* 0x000fca00078ec0ff */
[----:B------:R-:W-:-:S04]  /*0790*/  IMAD.IADD R13, R3, 0x1, R10 ;  /* 0x00000001030d7824 */ /* 0x000fc800078e020a */
[----:B------:R-:W-:-:S05]  /*07a0*/  VIADD R3, R13, 0xffffffff ;  /* 0xffffffff0d037836 */ /* 0x000fca0000000000 */
[----:B------:R-:W-:-:S13]  /*07b0*/  ISETP.GE.U32.AND P0, PT, R3, 0xfe, PT ;  /* 0x000000fe0300780c */ /* 0x000fda0003f06070 */
[----:B------:R-:W-:Y:S05]  /*07c0*/  @!P0 BRA `(.L_x_11) ;  /* 0x0000000000808947 */ /* 0x000fea0003800000 */
[----:B------:R-:W-:-:S13]  /*07d0*/  ISETP.GT.AND P0, PT, R13, 0xfe, PT ;  /* 0x000000fe0d00780c */ /* 0x000fda0003f04270 */
[----:B------:R-:W-:Y:S05]  /*07e0*/  @P0 BRA `(.L_x_12) ;  /* 0x00000000006c0947 */ /* 0x000fea0003800000 */
[----:B------:R-:W-:-:S13]  /*07f0*/  ISETP.GE.AND P0, PT, R13, 0x1, PT ;  /* 0x000000010d00780c */ /* 0x000fda0003f06270 */
[----:B------:R-:W-:Y:S05]  /*0800*/  @P0 BRA `(.L_x_13) ;  /* 0x0000000000740947 */ /* 0x000fea0003800000 */
[----:B------:R-:W-:Y:S02]  /*0810*/  ISETP.GE.AND P0, PT, R13, -0x18, PT ;  /* 0xffffffe80d00780c */ /* 0x000fe40003f06270 */
[----:B------:R-:W-:-:S11]  /*0820*/  LOP3.LUT R0, R0, 0x80000000, RZ, 0xc0, !PT ;  /* 0x8000000000007812 */ /* 0x000fd600078ec0ff */
[----:B------:R-:W-:Y:S05]  /*0830*/  @!P0 BRA `(.L_x_13) ;  /* 0x0000000000688947 */ /* 0x000fea0003800000 */
[CCC-:B------:R-:W-:Y:S01]  /*0840*/  FFMA.RZ R3, R16.reuse, R12.reuse, R11.reuse ;  /* 0x0000000c10037223 */ /* 0x1c0fe2000000c00b */
[CCC-:B------:R-:W-:Y:S01]  /*0850*/  FFMA.RM R10, R16.reuse, R12.reuse, R11.reuse ;  /* 0x0000000c100a7223 */ /* 0x1c0fe2000000400b */
[C---:B------:R-:W-:Y:S02]  /*0860*/  ISETP.NE.AND P2, PT, R13.reuse, RZ, PT ;  /* 0x000000ff0d00720c */ /* 0x040fe40003f45270 */
[----:B------:R-:W-:Y:S02]  /*0870*/  ISETP.NE.AND P1, PT, R13, RZ, PT ;  /* 0x000000ff0d00720c */ /* 0x000fe40003f25270 */
[----:B------:R-:W-:Y:S01]  /*0880*/  LOP3.LUT R9, R3, 0x7fffff, RZ, 0xc0, !PT ;  /* 0x007fffff03097812 */ /* 0x000fe200078ec0ff */
[----:B------:R-:W-:Y:S01]  /*0890*/  FFMA.RP R3, R16, R12, R11 ;  /* 0x0000000c10037223 */ /* 0x000fe2000000800b */
[----:B------:R-:W-:Y:S02]  /*08a0*/  VIADD R12, R13, 0x20 ;  /* 0x000000200d0c7836 */ /* 0x000fe40000000000 */
[----:B------:R-:W-:Y:S01]  /*08b0*/  LOP3.LUT R9, R9, 0x800000, RZ, 0xfc, !PT ;  /* 0x0080000009097812 */ /* 0x000fe200078efcff */
[----:B------:R-:W-:Y:S01]  /*08c0*/  IMAD.MOV R11, RZ, RZ, -R13 ;  /* 0x000000ffff0b7224 */ /* 0x000fe200078e0a0d */
[----:B------:R-:W-:-:S02]  /*08d0*/  FSETP.NEU.FTZ.AND P0, PT, R3, R10, PT ;  /* 0x0000000a0300720b */ /* 0x000fc40003f1d000 */
[----:B------:R-:W-:Y:S02]  /*08e0*/  SHF.L.U32 R12, R9, R12, RZ ;  /* 0x0000000c090c7219 */ /* 0x000fe400000006ff */
[----:B------:R-:W-:Y:S02]  /*08f0*/  SEL R10, R11, RZ, P2 ;  /* 0x000000ff0b0a7207 */ /* 0x000fe40001000000 */
[----:B------:R-:W-:Y:S02]  /*0900*/  ISETP.NE.AND P1, PT, R12, RZ, P1 ;  /* 0x000000ff0c00720c */ /* 0x000fe40000f25270 */
[----:B------:R-:W-:Y:S02]  /*0910*/  SHF.R.U32.HI R10, RZ, R10, R9 ;  /* 0x0000000aff0a7219 */ /* 0x000fe40000011609 */
[----:B------:R-:W-:Y:S02]  /*0920*/  PLOP3.LUT P0, PT, P0, P1, PT, 0xf8, 0x8f ;  /* 0x00000000008f781c */ /* 0x000fe40000703f70 */
[----:B------:R-:W-:-:S02]  /*0930*/  SHF.R.U32.HI R12, RZ, 0x1, R10 ;  /* 0x00000001ff0c7819 */ /* 0x000fc4000001160a */
[----:B------:R-:W-:-:S04]  /*0940*/  SEL R3, RZ, 0x1, !P0 ;  /* 0x00000001ff037807 */ /* 0x000fc80004000000 */
[----:B------:R-:W-:-:S04]  /*0950*/  LOP3.LUT R3, R3, 0x1, R12, 0xf8, !PT ;  /* 0x0000000103037812 */ /* 0x000fc800078ef80c */
[----:B------:R-:W-:-:S05]  /*0960*/  LOP3.LUT R3, R3, R10, RZ, 0xc0, !PT ;  /* 0x0000000a03037212 */ /* 0x000fca00078ec0ff */
[----:B------:R-:W-:-:S05]  /*0970*/  IMAD.IADD R3, R12, 0x1, R3 ;  /* 0x000000010c037824 */ /* 0x000fca00078e0203 */
[----:B------:R-:W-:Y:S01]  /*0980*/  LOP3.LUT R0, R3, R0, RZ, 0xfc, !PT ;  /* 0x0000000003007212 */ /* 0x000fe200078efcff */
[----:B------:R-:W-:Y:S06]  /*0990*/  BRA `(.L_x_13) ;  /* 0x0000000000107947 */ /* 0x000fec0003800000 */
.L_x_12:
[----:B------:R-:W-:-:S04]  /*09a0*/  LOP3.LUT R0, R0, 0x80000000, RZ, 0xc0, !PT ;  /* 0x8000000000007812 */ /* 0x000fc800078ec0ff */
[----:B------:R-:W-:Y:S01]  /*09b0*/  LOP3.LUT R0, R0, 0x7f800000, RZ, 0xfc, !PT ;  /* 0x7f80000000007812 */ /* 0x000fe200078efcff */
[----:B------:R-:W-:Y:S06]  /*09c0*/  BRA `(.L_x_13) ;  /* 0x0000000000047947 */ /* 0x000fec0003800000 */
.L_x_11:
[----:B------:R-:W-:-:S07]  /*09d0*/  IMAD R0, R10, 0x800000, R0 ;  /* 0x008000000a007824 */ /* 0x000fce00078e0200 */
.L_x_13:
[----:B------:R-:W-:Y:S05]  /*09e0*/  BSYNC.RECONVERGENT B2 ;  /* 0x0000000000027941 */ /* 0x000fea0003800200 */
.L_x_10:
[----:B------:R-:W-:Y:S05]  /*09f0*/  BRA `(.L_x_14) ;  /* 0x0000000000207947 */ /* 0x000fea0003800000 */
.L_x_9:
[----:B------:R-:W-:-:S04]  /*0a00*/  LOP3.LUT R0, R3, 0x80000000, R0, 0x48, !PT ;  /* 0x8000000003007812 */ /* 0x000fc800078e4800 */
[----:B------:R-:W-:Y:S01]  /*0a10*/  LOP3.LUT R0, R0, 0x7f800000, RZ, 0xfc, !PT ;  /* 0x7f80000000007812 */ /* 0x000fe200078efcff */
[----:B------:R-:W-:Y:S06]  /*0a20*/  BRA `(.L_x_14) ;  /* 0x0000000000147947 */ /* 0x000fec0003800000 */
.L_x_8:
[----:B------:R-:W-:Y:S01]  /*0a30*/  LOP3.LUT R0, R3, 0x80000000, R0, 0x48, !PT ;  /* 0x8000000003007812 */ /* 0x000fe200078e4800 */
[----:B------:R-:W-:Y:S06]  /*0a40*/  BRA `(.L_x_14) ;  /* 0x00000000000c7947 */ /* 0x000fec0003800000 */
.L_x_7:
[----:B------:R-:W0:Y:S01]  /*0a50*/  MUFU.RSQ R0, -QNAN ;  /* 0xffc0000000007908 */ /* 0x000e220000001400 */
[----:B------:R-:W-:Y:S05]  /*0a60*/  BRA `(.L_x_14) ;  /* 0x0000000000047947 */ /* 0x000fea0003800000 */
.L_x_6:
[----:B------:R-:W-:-:S07]  /*0a70*/  FADD.FTZ R0, R0, R3 ;  /* 0x0000000300007221 */ /* 0x000fce0000010000 */
.L_x_14:
[----:B------:R-:W-:Y:S05]  /*0a80*/  BSYNC.RECONVERGENT B1 ;  /* 0x0000000000017941 */ /* 0x000fea0003800200 */
.L_x_4:
[----:B------:R-:W-:-:S04]  /*0a90*/  IMAD.MOV.U32 R9, RZ, RZ, 0x0 ;  /* 0x00000000ff097424 */ /* 0x000fc800078e00ff */
[----:B0-----:R-:W-:Y:S05]  /*0aa0*/  RET.REL.NODEC R8 `(_ZN4PRTX7details20RayTracingDispatcherENS_7PointerINS_4Vec4IhEELNS_6DeviceE100EEENS1_INS0_22PolarTracerNonMeshDataELS4_100EEE) ;  /* 0xfffffff408547950 */ /* 0x001fea0003c3ffff */
.L_x_15:
[----:B------:R-:W-:-:S00]  /*0ab0*/  BRA `(.L_x_15) ;  /* 0xfffffffc00fc7947 */ /* 0x000fc0000383ffff */
[----:B------:R-:W-:-:S00]  /*0ac0*/  NOP ;  /* 0x0000000000007918 */ /* 0x000fc00000000000 */
        /* <DEDUP_REMOVED lines=11> */
.L_x_16:


//--------------------- .nv.shared.reserved.0     --------------------------
	.section	.nv.shared.reserved.0,"aw",@nobits
	.weak		__nv_reservedSMEM_offset_0_alias
	.size		__nv_reservedSMEM_offset_0_alias, 0, 64
	.other		__nv_reservedSMEM_offset_0_alias,@"STO_CUDA_RESERVED_SHARED STV_DEFAULT"
__nv_reservedSMEM_offset_0_alias:
	.zero		0
	.zero		64


//--------------------- .nv.constant0._ZN4PRTX7details20RayTracingDispatcherENS_7PointerINS_4Vec4IhEELNS_6DeviceE100EEENS1_INS0_22PolarTracerNonMeshDataELS4_100EEE --------------------------
	.section	.nv.constant0._ZN4PRTX7details20RayTracingDispatcherENS_7PointerINS_4Vec4IhEELNS_6DeviceE100EEENS1_INS0_22PolarTracerNonMeshDataELS4_100EEE,"a",@progbits
	.sectionflags	@""
	.align	4
.nv.constant0._ZN4PRTX7details20RayTracingDispatcherENS_7PointerINS_4Vec4IhEELNS_6DeviceE100EEENS1_INS0_22PolarTracerNonMeshDataELS4_100EEE:
	.zero		912


//--------------------- SYMBOLS --------------------------

	.type		.nv.reservedSmem.offset0,@object
	.size		.nv.reservedSmem.offset0,0x4
